//
// Generated by NVIDIA NVVM Compiler
//
// Compiler Build ID: CL-36424714
// Cuda compilation tools, release 13.0, V13.0.88
// Based on NVVM 20.0.0
//

.version 9.0
.target sm_100
.address_size 64

	// .globl	_Z22decoupledLookBack_scanPfPiPN4cuda3std3__46atomicIcEES_i
// _ZZ22decoupledLookBack_scanPfPiPN4cuda3std3__46atomicIcEES_iE10blockIndex has been demoted

.visible .entry _Z22decoupledLookBack_scanPfPiPN4cuda3std3__46atomicIcEES_i(
	.param .u64 .ptr .align 1 _Z22decoupledLookBack_scanPfPiPN4cuda3std3__46atomicIcEES_i_param_0,
	.param .u64 .ptr .align 1 _Z22decoupledLookBack_scanPfPiPN4cuda3std3__46atomicIcEES_i_param_1,
	.param .u64 .ptr .align 1 _Z22decoupledLookBack_scanPfPiPN4cuda3std3__46atomicIcEES_i_param_2,
	.param .u64 .ptr .align 1 _Z22decoupledLookBack_scanPfPiPN4cuda3std3__46atomicIcEES_i_param_3,
	.param .u32 _Z22decoupledLookBack_scanPfPiPN4cuda3std3__46atomicIcEES_i_param_4
)
{
	.reg .pred 	%p<11>;
	.reg .b16 	%rs<3>;
	.reg .b32 	%r<35>;
	.reg .b32 	%f<20>;
	.reg .b64 	%rd<29>;
	// demoted variable
	.shared .align 4 .u32 _ZZ22decoupledLookBack_scanPfPiPN4cuda3std3__46atomicIcEES_iE10blockIndex;
	ld.param.u64 	%rd6, [_Z22decoupledLookBack_scanPfPiPN4cuda3std3__46atomicIcEES_i_param_0];
	ld.param.u64 	%rd4, [_Z22decoupledLookBack_scanPfPiPN4cuda3std3__46atomicIcEES_i_param_1];
	ld.param.u64 	%rd5, [_Z22decoupledLookBack_scanPfPiPN4cuda3std3__46atomicIcEES_i_param_2];
	ld.param.u64 	%rd7, [_Z22decoupledLookBack_scanPfPiPN4cuda3std3__46atomicIcEES_i_param_3];
	ld.param.u32 	%r17, [_Z22decoupledLookBack_scanPfPiPN4cuda3std3__46atomicIcEES_i_param_4];
	cvta.to.global.u64 	%rd1, %rd7;
	cvta.to.global.u64 	%rd2, %rd6;
	mov.u32 	%r1, %tid.x;
	setp.ne.s32 	%p1, %r1, 0;
	@%p1 bra 	$L__BB0_2;
	cvta.to.global.u64 	%rd8, %rd4;
	atom.global.add.u32 	%r18, [%rd8], 1;
	st.shared.u32 	[_ZZ22decoupledLookBack_scanPfPiPN4cuda3std3__46atomicIcEES_iE10blockIndex], %r18;
$L__BB0_2:
	bar.sync 	0;
	ld.shared.u32 	%r31, [_ZZ22decoupledLookBack_scanPfPiPN4cuda3std3__46atomicIcEES_iE10blockIndex];
	mov.u32 	%r3, %ntid.x;
	mad.lo.s32 	%r4, %r31, %r3, %r1;
	setp.ge.s32 	%p2, %r4, %r17;
	@%p2 bra 	$L__BB0_19;
	setp.lt.u32 	%p3, %r3, 2;
	mul.wide.s32 	%rd9, %r4, 4;
	add.s64 	%rd3, %rd2, %rd9;
	@%p3 bra 	$L__BB0_11;
	mov.b32 	%r30, 1;
$L__BB0_5:
	setp.lt.u32 	%p4, %r1, %r30;
	@%p4 bra 	$L__BB0_7;
	sub.s32 	%r20, %r4, %r30;
	mul.wide.s32 	%rd10, %r20, 4;
	add.s64 	%rd11, %rd2, %rd10;
	ld.global.f32 	%f17, [%rd11];
$L__BB0_7:
	setp.lt.u32 	%p5, %r1, %r30;
	bar.sync 	0;
	@%p5 bra 	$L__BB0_9;
	ld.global.f32 	%f8, [%rd3];
	add.f32 	%f9, %f17, %f8;
	st.global.f32 	[%rd3], %f9;
$L__BB0_9:
	bar.sync 	0;
	shl.b32 	%r30, %r30, 1;
	setp.lt.u32 	%p6, %r30, %r3;
	@%p6 bra 	$L__BB0_5;
	ld.shared.u32 	%r31, [_ZZ22decoupledLookBack_scanPfPiPN4cuda3std3__46atomicIcEES_iE10blockIndex];
$L__BB0_11:
	setp.ne.s32 	%p7, %r31, 0;
	@%p7 bra 	$L__BB0_13;
	mov.b32 	%r22, 80;
	// begin inline asm
	st.release.sys.b32 [%rd5],%r22;
	// end inline asm
	bra.uni 	$L__BB0_14;
$L__BB0_13:
	mul.wide.s32 	%rd13, %r31, 4;
	add.s64 	%rd12, %rd5, %rd13;
	mov.b32 	%r21, 65;
	// begin inline asm
	st.release.sys.b32 [%rd12],%r21;
	// end inline asm
$L__BB0_14:
	ld.shared.u32 	%r23, [_ZZ22decoupledLookBack_scanPfPiPN4cuda3std3__46atomicIcEES_iE10blockIndex];
	mad.lo.s32 	%r24, %r23, %r3, %r3;
	add.s32 	%r25, %r24, -1;
	mul.wide.u32 	%rd15, %r25, 4;
	add.s64 	%rd16, %rd2, %rd15;
	ld.global.f32 	%f10, [%rd16];
	mul.wide.s32 	%rd17, %r23, 4;
	add.s64 	%rd18, %rd1, %rd17;
	st.global.f32 	[%rd18], %f10;
	bar.sync 	0;
	ld.shared.u32 	%r9, [_ZZ22decoupledLookBack_scanPfPiPN4cuda3std3__46atomicIcEES_iE10blockIndex];
	setp.lt.s32 	%p8, %r9, 1;
	@%p8 bra 	$L__BB0_19;
	add.s32 	%r32, %r9, -1;
	mul.wide.u32 	%rd20, %r32, 4;
	add.s64 	%rd19, %rd5, %rd20;
	// begin inline asm
	ld.acquire.sys.b32 %r33,[%rd19];
	// end inline asm
	mov.f32 	%f18, 0f00000000;
$L__BB0_16:
	cvt.u16.u32 	%rs2, %r33;
	and.b16  	%rs1, %rs2, 255;
	setp.eq.s16 	%p9, %rs1, 65;
	@%p9 bra 	$L__BB0_20;
	setp.eq.s16 	%p10, %rs1, 80;
	@%p10 bra 	$L__BB0_18;
	bra.uni 	$L__BB0_21;
$L__BB0_18:
	mul.wide.s32 	%rd24, %r32, 4;
	add.s64 	%rd25, %rd1, %rd24;
	ld.global.f32 	%f13, [%rd25];
	add.f32 	%f14, %f18, %f13;
	atom.global.add.f32 	%f15, [%rd3], %f14;
	bar.sync 	0;
	ld.shared.u32 	%r28, [_ZZ22decoupledLookBack_scanPfPiPN4cuda3std3__46atomicIcEES_iE10blockIndex];
	mul.wide.s32 	%rd26, %r28, 4;
	add.s64 	%rd23, %rd5, %rd26;
	mov.b32 	%r27, 80;
	// begin inline asm
	st.release.sys.b32 [%rd23],%r27;
	// end inline asm
$L__BB0_19:
	ret;
$L__BB0_20:
	mul.wide.s32 	%rd21, %r32, 4;
	add.s64 	%rd22, %rd1, %rd21;
	ld.global.f32 	%f12, [%rd22];
	add.f32 	%f18, %f18, %f12;
	add.s32 	%r32, %r32, -1;
$L__BB0_21:
	mul.wide.s32 	%rd28, %r32, 4;
	add.s64 	%rd27, %rd5, %rd28;
	// begin inline asm
	ld.acquire.sys.b32 %r33,[%rd27];
	// end inline asm
	bra.uni 	$L__BB0_16;

}


// ===== COMPILED SASS (sm_100) =====

	.target	sm_100

	.elftype	@"ET_EXEC"


//--------------------- .note.nv.tkinfo           --------------------------
	.section	.note.nv.tkinfo,"",@"SHT_NOTE"
	.sectionflags	@"SHF_NOTE_NV_TKINFO"
	.tkinfo
        /*0018*/ 	.word	0x00000002
        /*0030*/ 	.string	""
        /*0030*/ 	.string	"ptxas"
        /*0030*/ 	.string	"Cuda compilation tools, release 13.0, V13.0.88"
        /*0030*/ 	.string	"Build cuda_13.0.r13.0/compiler.36424714_0"
        /*0030*/ 	.string	"-arch sm_100 -m 64 "



//--------------------- .note.nv.cuinfo           --------------------------
	.section	.note.nv.cuinfo,"",@"SHT_NOTE"
	.sectionflags	@"SHF_NOTE_NV_CUINFO"
        /*0018*/ 	.short	0x0002
        /*001a*/ 	.short	0x0064
        /*001c*/ 	.short	0x0082
	.zero		2


//--------------------- .nv.info                  --------------------------
	.section	.nv.info,"",@"SHT_CUDA_INFO"
	.align	4


	//----- nvinfo : EIATTR_REGCOUNT
	.align		4
        /*0000*/ 	.byte	0x04, 0x2f
        /*0002*/ 	.short	(.L_1 - .L_0)
	.align		4
.L_0:
        /*0004*/ 	.word	index@(_Z22decoupledLookBack_scanPfPiPN4cuda3std3__46atomicIcEES_i)
        /*0008*/ 	.word	0x00000014


	//----- nvinfo : EIATTR_FRAME_SIZE
	.align		4
.L_1:
        /*000c*/ 	.byte	0x04, 0x11
        /*000e*/ 	.short	(.L_3 - .L_2)
	.align		4
.L_2:
        /*0010*/ 	.word	index@(_Z22decoupledLookBack_scanPfPiPN4cuda3std3__46atomicIcEES_i)
        /*0014*/ 	.word	0x00000000


	//----- nvinfo : EIATTR_MIN_STACK_SIZE
	.align		4
.L_3:
        /*0018*/ 	.byte	0x04, 0x12
        /*001a*/ 	.short	(.L_5 - .L_4)
	.align		4
.L_4:
        /*001c*/ 	.word	index@(_Z22decoupledLookBack_scanPfPiPN4cuda3std3__46atomicIcEES_i)
        /*0020*/ 	.word	0x00000000
.L_5:


//--------------------- .nv.compat                --------------------------
	.section	.nv.compat,"",@"SHT_CUDA_COMPAT_INFO"
	.align	4
        /*0000*/ 	.byte	0x02, 0x09, 0x00, 0x00, 0x02, 0x02, 0x01, 0x00, 0x02, 0x05, 0x05, 0x00, 0x03, 0x07, 0x01, 0x01
        /*0010*/ 	.byte	0x02, 0x03, 0x00, 0x00, 0x02, 0x06, 0x01, 0x00, 0x04, 0x0b, 0x08, 0x00, 0x09, 0x00, 0x00, 0x00
        /*0020*/ 	.byte	0x00, 0x00, 0x00, 0x00


//--------------------- .nv.info._Z22decoupledLookBack_scanPfPiPN4cuda3std3__46atomicIcEES_i --------------------------
	.section	.nv.info._Z22decoupledLookBack_scanPfPiPN4cuda3std3__46atomicIcEES_i,"",@"SHT_CUDA_INFO"
	.sectionflags	@""
	.align	4


	//----- nvinfo : EIATTR_CUDA_API_VERSION
	.align		4
        /*0000*/ 	.byte	0x04, 0x37
        /*0002*/ 	.short	(.L_7 - .L_6)
.L_6:
        /*0004*/ 	.word	0x00000082


	//----- nvinfo : EIATTR_KPARAM_INFO
	.align		4
.L_7:
        /*0008*/ 	.byte	0x04, 0x17
        /*000a*/ 	.short	(.L_9 - .L_8)
.L_8:
        /*000c*/ 	.word	0x00000000
        /*0010*/ 	.short	0x0004
        /*0012*/ 	.short	0x0020
        /*0014*/ 	.byte	0x00, 0xf0, 0x11, 0x00


	//----- nvinfo : EIATTR_KPARAM_INFO
	.align		4
.L_9:
        /*0018*/ 	.byte	0x04, 0x17
        /*001a*/ 	.short	(.L_11 - .L_10)
.L_10:
        /*001c*/ 	.word	0x00000000
        /*0020*/ 	.short	0x0003
        /*0022*/ 	.short	0x0018
        /*0024*/ 	.byte	0x00, 0xf5, 0x21, 0x00


	//----- nvinfo : EIATTR_KPARAM_INFO
	.align		4
.L_11:
        /*0028*/ 	.byte	0x04, 0x17
        /*002a*/ 	.short	(.L_13 - .L_12)
.L_12:
        /*002c*/ 	.word	0x00000000
        /*0030*/ 	.short	0x0002
        /*0032*/ 	.short	0x0010
        /*0034*/ 	.byte	0x00, 0xf5, 0x21, 0x00


	//----- nvinfo : EIATTR_KPARAM_INFO
	.align		4
.L_13:
        /*0038*/ 	.byte	0x04, 0x17
        /*003a*/ 	.short	(.L_15 - .L_14)
.L_14:
        /*003c*/ 	.word	0x00000000
        /*0040*/ 	.short	0x0001
        /*0042*/ 	.short	0x0008
        /*0044*/ 	.byte	0x00, 0xf5, 0x21, 0x00


	//----- nvinfo : EIATTR_KPARAM_INFO
	.align		4
.L_15:
        /*0048*/ 	.byte	0x04, 0x17
        /*004a*/ 	.short	(.L_17 - .L_16)
.L_16:
        /*004c*/ 	.word	0x00000000
        /*0050*/ 	.short	0x0000
        /*0052*/ 	.short	0x0000
        /*0054*/ 	.byte	0x00, 0xf5, 0x21, 0x00


	//----- nvinfo : EIATTR_SPARSE_MMA_MASK
	.align		4
.L_17:
        /*0058*/ 	.byte	0x03, 0x50
        /*005a*/ 	.short	0x0000


	//----- nvinfo : EIATTR_MAXREG_COUNT
	.align		4
        /*005c*/ 	.byte	0x03, 0x1b
        /*005e*/ 	.short	0x00ff


	//----- nvinfo : EIATTR_NUM_BARRIERS
	.align		4
        /*0060*/ 	.byte	0x02, 0x4c
        /*0062*/ 	.byte	0x01
	.zero		1


	//----- nvinfo : EIATTR_MERCURY_ISA_VERSION
	.align		4
        /*0064*/ 	.byte	0x03, 0x5f
        /*0066*/ 	.short	0x0101


	//----- nvinfo : EIATTR_VRC_CTA_INIT_COUNT
	.align		4
        /*0068*/ 	.byte	0x02, 0x4a
	.zero		1
	.zero		1


	//----- nvinfo : EIATTR_EXIT_INSTR_OFFSETS
	.align		4
        /*006c*/ 	.byte	0x04, 0x1c
        /*006e*/ 	.short	(.L_19 - .L_18)


	//   ....[0]....
.L_18:
        /*0070*/ 	.word	0x00000170


	//   ....[1]....
        /*0074*/ 	.word	0x00000480


	//   ....[2]....
        /*0078*/ 	.word	0x00000700


	//----- nvinfo : EIATTR_CRS_STACK_SIZE
	.align		4
.L_19:
        /*007c*/ 	.byte	0x04, 0x1e
        /*007e*/ 	.short	(.L_21 - .L_20)
.L_20:
        /*0080*/ 	.word	0x00000000


	//----- nvinfo : EIATTR_CBANK_PARAM_SIZE
	.align		4
.L_21:
        /*0084*/ 	.byte	0x03, 0x19
        /*0086*/ 	.short	0x0024


	//----- nvinfo : EIATTR_PARAM_CBANK
	.align		4
        /*0088*/ 	.byte	0x04, 0x0a
        /*008a*/ 	.short	(.L_23 - .L_22)
	.align		4
.L_22:
        /*008c*/ 	.word	index@(.nv.constant0._Z22decoupledLookBack_scanPfPiPN4cuda3std3__46atomicIcEES_i)
        /*0090*/ 	.short	0x0380
        /*0092*/ 	.short	0x0024


	//----- nvinfo : EIATTR_SW_WAR
	.align		4
.L_23:
        /*0094*/ 	.byte	0x04, 0x36
        /*0096*/ 	.short	(.L_25 - .L_24)
.L_24:
        /*0098*/ 	.word	0x00000008
.L_25:


//--------------------- .nv.callgraph             --------------------------
	.section	.nv.callgraph,"",@"SHT_CUDA_CALLGRAPH"
	.align	4
	.sectionentsize	8
	.align		4
        /*0000*/ 	.word	0x00000000
	.align		4
        /*0004*/ 	.word	0xffffffff
	.align		4
        /*0008*/ 	.word	0x00000000
	.align		4
        /*000c*/ 	.word	0xfffffffe
	.align		4
        /*0010*/ 	.word	0x00000000
	.align		4
        /*0014*/ 	.word	0xfffffffd
	.align		4
        /*0018*/ 	.word	0x00000000
	.align		4
        /*001c*/ 	.word	0xfffffffc


//--------------------- .text._Z22decoupledLookBack_scanPfPiPN4cuda3std3__46atomicIcEES_i --------------------------
	.section	.text._Z22decoupledLookBack_scanPfPiPN4cuda3std3__46atomicIcEES_i,"ax",@progbits
	.align	128
        .global         _Z22decoupledLookBack_scanPfPiPN4cuda3std3__46atomicIcEES_i
        .type           _Z22decoupledLookBack_scanPfPiPN4cuda3std3__46atomicIcEES_i,@function
        .size           _Z22decoupledLookBack_scanPfPiPN4cuda3std3__46atomicIcEES_i,(.L_x_9 - _Z22decoupledLookBack_scanPfPiPN4cuda3std3__46atomicIcEES_i)
        .other          _Z22decoupledLookBack_scanPfPiPN4cuda3std3__46atomicIcEES_i,@"STO_CUDA_ENTRY STV_DEFAULT"
_Z22decoupledLookBack_scanPfPiPN4cuda3std3__46atomicIcEES_i:
.text._Z22decoupledLookBack_scanPfPiPN4cuda3std3__46atomicIcEES_i:
[----:B------:R-:W-:Y:S01]  /*0000*/  LDC R1, c[0x0][0x37c] ;  /* 0x0000df00ff017b82 */ /* 0x000fe20000000800 */
[----:B------:R-:W0:Y:S01]  /*0010*/  S2R R6, SR_TID.X ;  /* 0x0000000000067919 */ /* 0x000e220000002100 */
[----:B------:R-:W1:Y:S01]  /*0020*/  LDCU.64 UR6, c[0x0][0x358] ;  /* 0x00006b00ff0677ac */ /* 0x000e620008000a00 */
[----:B------:R-:W-:Y:S01]  /*0030*/  BSSY.RECONVERGENT B0, `(.L_x_0) ;  /* 0x000000a000007945 */ /* 0x000fe20003800200 */
[----:B0-----:R-:W-:-:S13]  /*0040*/  ISETP.NE.AND P0, PT, R6, RZ, PT ;  /* 0x000000ff0600720c */ /* 0x001fda0003f05270 */
[----:B-1----:R-:W-:Y:S05]  /*0050*/  @P0 BRA `(.L_x_1) ;  /* 0x00000000001c0947 */ /* 0x002fea0003800000 */
[----:B------:R-:W0:Y:S01]  /*0060*/  LDC.64 R2, c[0x0][0x388] ;  /* 0x0000e200ff027b82 */ /* 0x000e220000000a00 */
[----:B------:R-:W-:-:S05]  /*0070*/  HFMA2 R5, -RZ, RZ, 0, 5.9604644775390625e-08 ;  /* 0x00000001ff057431 */ /* 0x000fca00000001ff */
[----:B0-----:R-:W2:Y:S02]  /*0080*/  ATOMG.E.ADD.STRONG.GPU PT, R2, desc[UR6][R2.64], R5 ;  /* 0x80000005020279a8 */ /* 0x001ea400081ef106 */
[----:B------:R-:W0:Y:S01]  /*0090*/  S2UR UR5, SR_CgaCtaId ;  /* 0x00000000000579c3 */ /* 0x000e220000008800 */
[----:B------:R-:W-:Y:S02]  /*00a0*/  UMOV UR4, 0x400 ;  /* 0x0000040000047882 */ /* 0x000fe40000000000 */
[----:B0-----:R-:W-:-:S09]  /*00b0*/  ULEA UR4, UR5, UR4, 0x18 ;  /* 0x0000000405047291 */ /* 0x001fd2000f8ec0ff */
[----:B--2---:R0:W-:Y:S03]  /*00c0*/  STS [UR4], R2 ;  /* 0x00000002ff007988 */ /* 0x0041e60008000804 */
.L_x_1:
[----:B------:R-:W-:Y:S05]  /*00d0*/  BSYNC.RECONVERGENT B0 ;  /* 0x0000000000007941 */ /* 0x000fea0003800200 */
.L_x_0:
[----:B------:R-:W1:Y:S08]  /*00e0*/  S2UR UR5, SR_CgaCtaId ;  /* 0x00000000000579c3 */ /* 0x000e700000008800 */
[----:B------:R-:W-:Y:S06]  /*00f0*/  BAR.SYNC.DEFER_BLOCKING 0x0 ;  /* 0x0000000000007b1d */ /* 0x000fec0000010000 */
[----:B------:R-:W-:-:S02]  /*0100*/  UMOV UR4, 0x400 ;  /* 0x0000040000047882 */ /* 0x000fc40000000000 */
[----:B------:R-:W2:Y:S01]  /*0110*/  LDC R10, c[0x0][0x360] ;  /* 0x0000d800ff0a7b82 */ /* 0x000ea20000000800 */
[----:B-1----:R-:W-:Y:S01]  /*0120*/  ULEA UR4, UR5, UR4, 0x18 ;  /* 0x0000000405047291 */ /* 0x002fe2000f8ec0ff */
[----:B------:R-:W1:Y:S08]  /*0130*/  LDCU UR5, c[0x0][0x3a0] ;  /* 0x00007400ff0577ac */ /* 0x000e700008000800 */
[----:B------:R-:W2:Y:S02]  /*0140*/  LDS R9, [UR4] ;  /* 0x00000004ff097984 */ /* 0x000ea40008000800 */
[----:B--2---:R-:W-:-:S05]  /*0150*/  IMAD R7, R9, R10, R6 ;  /* 0x0000000a09077224 */ /* 0x004fca00078e0206 */
[----:B-1----:R-:W-:-:S13]  /*0160*/  ISETP.GE.AND P0, PT, R7, UR5, PT ;  /* 0x0000000507007c0c */ /* 0x002fda000bf06270 */
[----:B------:R-:W-:Y:S05]  /*0170*/  @P0 EXIT ;  /* 0x000000000000094d */ /* 0x000fea0003800000 */
[----:B0-----:R-:W0:Y:S01]  /*0180*/  LDC.64 R2, c[0x0][0x380] ;  /* 0x0000e000ff027b82 */ /* 0x001e220000000a00 */
[----:B------:R-:W-:Y:S01]  /*0190*/  ISETP.GE.U32.AND P0, PT, R10, 0x2, PT ;  /* 0x000000020a00780c */ /* 0x000fe20003f06070 */
[----:B0-----:R-:W-:-:S12]  /*01a0*/  IMAD.WIDE R2, R7, 0x4, R2 ;  /* 0x0000000407027825 */ /* 0x001fd800078e0202 */
[----:B------:R-:W-:Y:S05]  /*01b0*/  @!P0 BRA `(.L_x_2) ;  /* 0x0000000000488947 */ /* 0x000fea0003800000 */
[----:B------:R-:W-:-:S05]  /*01c0*/  UMOV UR4, 0x1 ;  /* 0x0000000100047882 */ /* 0x000fca0000000000 */
.L_x_3:
[----:B------:R-:W-:-:S13]  /*01d0*/  ISETP.GE.U32.AND P0, PT, R6, UR4, PT ;  /* 0x0000000406007c0c */ /* 0x000fda000bf06070 */
[----:B------:R-:W0:Y:S01]  /*01e0*/  @P0 LDC.64 R4, c[0x0][0x380] ;  /* 0x0000e000ff040b82 */ /* 0x000e220000000a00 */
[----:B------:R-:W-:-:S05]  /*01f0*/  @P0 IADD3 R9, PT, PT, R7, -UR4, RZ ;  /* 0x8000000407090c10 */ /* 0x000fca000fffe0ff */
[----:B0-----:R-:W-:-:S05]  /*0200*/  @P0 IMAD.WIDE R4, R9, 0x4, R4 ;  /* 0x0000000409040825 */ /* 0x001fca00078e0204 */
[----:B------:R-:W2:Y:S01]  /*0210*/  @P0 LDG.E R0, desc[UR6][R4.64] ;  /* 0x0000000604000981 */ /* 0x000ea2000c1e1900 */
[----:B------:R-:W-:Y:S06]  /*0220*/  BAR.SYNC.DEFER_BLOCKING 0x0 ;  /* 0x0000000000007b1d */ /* 0x000fec0000010000 */
[----:B------:R-:W2:Y:S01]  /*0230*/  @P0 LDG.E R9, desc[UR6][R2.64] ;  /* 0x0000000602090981 */ /* 0x000ea2000c1e1900 */
[----:B------:R-:W-:Y:S01]  /*0240*/  USHF.L.U32 UR4, UR4, 0x1, URZ ;  /* 0x0000000104047899 */ /* 0x000fe200080006ff */
[----:B--2---:R-:W-:-:S05]  /*0250*/  @P0 FADD R9, R0, R9 ;  /* 0x0000000900090221 */ /* 0x004fca0000000000 */
[----:B------:R0:W-:Y:S01]  /*0260*/  @P0 STG.E desc[UR6][R2.64], R9 ;  /* 0x0000000902000986 */ /* 0x0001e2000c101906 */
[----:B------:R-:W-:Y:S01]  /*0270*/  BAR.SYNC.DEFER_BLOCKING 0x0 ;  /* 0x0000000000007b1d */ /* 0x000fe20000010000 */
[----:B------:R-:W-:-:S13]  /*0280*/  ISETP.LE.U32.AND P0, PT, R10, UR4, PT ;  /* 0x000000040a007c0c */ /* 0x000fda000bf03070 */
[----:B0-----:R-:W-:Y:S05]  /*0290*/  @!P0 BRA `(.L_x_3) ;  /* 0xfffffffc00cc8947 */ /* 0x001fea000383ffff */
[----:B------:R-:W0:Y:S01]  /*02a0*/  S2UR UR5, SR_CgaCtaId ;  /* 0x00000000000579c3 */ /* 0x000e220000008800 */
[----:B------:R-:W-:Y:S02]  /*02b0*/  UMOV UR4, 0x400 ;  /* 0x0000040000047882 */ /* 0x000fe40000000000 */
[----:B0-----:R-:W-:-:S09]  /*02c0*/  ULEA UR4, UR5, UR4, 0x18 ;  /* 0x0000000405047291 */ /* 0x001fd2000f8ec0ff */
[----:B------:R-:W0:Y:S03]  /*02d0*/  LDS R9, [UR4] ;  /* 0x00000004ff097984 */ /* 0x000e260008000800 */
.L_x_2:
[----:B0-----:R-:W-:-:S13]  /*02e0*/  ISETP.NE.AND P0, PT, R9, RZ, PT ;  /* 0x000000ff0900720c */ /* 0x001fda0003f05270 */
[----:B------:R-:W0:Y:S01]  /*02f0*/  @P0 LDC.64 R6, c[0x0][0x390] ;  /* 0x0000e400ff060b82 */ /* 0x000e220000000a00 */
[----:B------:R-:W-:Y:S01]  /*0300*/  @!P0 MOV R15, 0x50 ;  /* 0x00000050000f8802 */ /* 0x000fe20000000f00 */
[----:B------:R-:W-:-:S06]  /*0310*/  @P0 IMAD.MOV.U32 R17, RZ, RZ, 0x41 ;  /* 0x00000041ff110424 */ /* 0x000fcc00078e00ff */
[----:B------:R-:W1:Y:S01]  /*0320*/  @!P0 LDC.64 R4, c[0x0][0x390] ;  /* 0x0000e400ff048b82 */ /* 0x000e620000000a00 */
[----:B0-----:R-:W-:-:S07]  /*0330*/  @P0 IMAD.WIDE R6, R9, 0x4, R6 ;  /* 0x0000000409060825 */ /* 0x001fce00078e0206 */
[----:B------:R-:W0:Y:S01]  /*0340*/  LDC.64 R8, c[0x0][0x380] ;  /* 0x0000e000ff087b82 */ /* 0x000e220000000a00 */
[----:B------:R-:W-:Y:S06]  /*0350*/  @!P0 MEMBAR.ALL.SYS ;  /* 0x0000000000008992 */ /* 0x000fec000000b000 */
[----:B------:R-:W-:-:S00]  /*0360*/  @!P0 ERRBAR ;  /* 0x00000000000089ab */ /* 0x000fc00000000000 */
[----:B------:R-:W-:Y:S06]  /*0370*/  @!P0 CGAERRBAR ;  /* 0x00000000000085ab */ /* 0x000fec0000000000 */
[----:B-1----:R-:W-:Y:S01]  /*0380*/  @!P0 ST.E.STRONG.SYS desc[UR6][R4.64], R15 ;  /* 0x0000000f04008985 */ /* 0x002fe2000c115906 */
[----:B------:R-:W-:Y:S06]  /*0390*/  @P0 MEMBAR.ALL.SYS ;  /* 0x0000000000000992 */ /* 0x000fec000000b000 */
[----:B------:R-:W-:-:S00]  /*03a0*/  @P0 ERRBAR ;  /* 0x00000000000009ab */ /* 0x000fc00000000000 */
[----:B------:R-:W-:Y:S06]  /*03b0*/  @P0 CGAERRBAR ;  /* 0x00000000000005ab */ /* 0x000fec0000000000 */
[----:B------:R-:W-:Y:S04]  /*03c0*/  @P0 ST.E.STRONG.SYS desc[UR6][R6.64], R17 ;  /* 0x0000001106000985 */ /* 0x000fe8000c115906 */
[----:B------:R-:W1:Y:S02]  /*03d0*/  LDS R13, [UR4] ;  /* 0x00000004ff0d7984 */ /* 0x000e640008000800 */
[----:B-1----:R-:W-:-:S05]  /*03e0*/  IMAD R0, R13, R10, R10 ;  /* 0x0000000a0d007224 */ /* 0x002fca00078e020a */
[----:B------:R-:W-:-:S05]  /*03f0*/  IADD3 R11, PT, PT, R0, -0x1, RZ ;  /* 0xffffffff000b7810 */ /* 0x000fca0007ffe0ff */
[----:B0-----:R-:W-:Y:S02]  /*0400*/  IMAD.WIDE.U32 R8, R11, 0x4, R8 ;  /* 0x000000040b087825 */ /* 0x001fe400078e0008 */
[----:B------:R-:W0:Y:S04]  /*0410*/  LDC.64 R10, c[0x0][0x398] ;  /* 0x0000e600ff0a7b82 */ /* 0x000e280000000a00 */
[----:B------:R-:W2:Y:S01]  /*0420*/  LDG.E R9, desc[UR6][R8.64] ;  /* 0x0000000608097981 */ /* 0x000ea2000c1e1900 */
[----:B0-----:R-:W-:-:S05]  /*0430*/  IMAD.WIDE R10, R13, 0x4, R10 ;  /* 0x000000040d0a7825 */ /* 0x001fca00078e020a */
[----:B--2---:R-:W-:Y:S01]  /*0440*/  STG.E desc[UR6][R10.64], R9 ;  /* 0x000000090a007986 */ /* 0x004fe2000c101906 */
[----:B------:R-:W-:Y:S06]  /*0450*/  BAR.SYNC.DEFER_BLOCKING 0x0 ;  /* 0x0000000000007b1d */ /* 0x000fec0000010000 */
[----:B------:R-:W0:Y:S02]  /*0460*/  LDS R0, [UR4] ;  /* 0x00000004ff007984 */ /* 0x000e240008000800 */
[----:B0-----:R-:W-:-:S13]  /*0470*/  ISETP.GE.AND P0, PT, R0, 0x1, PT ;  /* 0x000000010000780c */ /* 0x001fda0003f06270 */
[----:B------:R-:W-:Y:S05]  /*0480*/  @!P0 EXIT ;  /* 0x000000000000894d */ /* 0x000fea0003800000 */
[----:B------:R-:W0:Y:S01]  /*0490*/  LDC.64 R4, c[0x0][0x390] ;  /* 0x0000e400ff047b82 */ /* 0x000e220000000a00 */
[----:B------:R-:W-:-:S07]  /*04a0*/  IADD3 R11, PT, PT, R0, -0x1, RZ ;  /* 0xffffffff000b7810 */ /* 0x000fce0007ffe0ff */
[----:B------:R-:W1:Y:S08]  /*04b0*/  LDC.64 R6, c[0x0][0x398] ;  /* 0x0000e600ff067b82 */ /* 0x000e700000000a00 */
[----:B------:R-:W2:Y:S01]  /*04c0*/  LDC.64 R8, c[0x0][0x390] ;  /* 0x0000e400ff087b82 */ /* 0x000ea20000000a00 */
[----:B0-----:R-:W-:-:S06]  /*04d0*/  IMAD.WIDE.U32 R4, R11, 0x4, R4 ;  /* 0x000000040b047825 */ /* 0x001fcc00078e0004 */
[----:B------:R0:W3:Y:S04]  /*04e0*/  LD.E.STRONG.SYS R4, desc[UR6][R4.64] ;  /* 0x0000000604047980 */ /* 0x0000e8000c115900 */
[----:B---3--:R-:W-:Y:S01]  /*04f0*/  CCTL.IVALL ;  /* 0x00000000ff00798f */ /* 0x008fe20002000000 */
[----:B-1----:R-:W-:-:S07]  /*0500*/  IMAD.MOV.U32 R0, RZ, RZ, RZ ;  /* 0x000000ffff007224 */ /* 0x002fce00078e00ff */
.L_x_7:
[----:B------:R-:W-:-:S04]  /*0510*/  LOP3.LUT R4, R4, 0xff, RZ, 0xc0, !PT ;  /* 0x000000ff04047812 */ /* 0x000fc800078ec0ff */
[----:B------:R-:W-:-:S13]  /*0520*/  ISETP.NE.AND P0, PT, R4, 0x41, PT ;  /* 0x000000410400780c */ /* 0x000fda0003f05270 */
[----:B-1----:R-:W-:Y:S05]  /*0530*/  @P0 BRA `(.L_x_4) ;  /* 0x0000000000140947 */ /* 0x002fea0003800000 */
[----:B0-----:R-:W-:-:S06]  /*0540*/  IMAD.WIDE R4, R11, 0x4, R6 ;  /* 0x000000040b047825 */ /* 0x001fcc00078e0206 */
[----:B------:R-:W3:Y:S01]  /*0550*/  LDG.E R5, desc[UR6][R4.64] ;  /* 0x0000000604057981 */ /* 0x000ee2000c1e1900 */
[----:B------:R-:W-:Y:S01]  /*0560*/  IADD3 R11, PT, PT, R11, -0x1, RZ ;  /* 0xffffffff0b0b7810 */ /* 0x000fe20007ffe0ff */
[----:B---3--:R-:W-:Y:S01]  /*0570*/  FADD R0, R0, R5 ;  /* 0x0000000500007221 */ /* 0x008fe20000000000 */
[----:B------:R-:W-:Y:S06]  /*0580*/  BRA `(.L_x_5) ;  /* 0x0000000000087947 */ /* 0x000fec0003800000 */
.L_x_4:
[----:B------:R-:W-:-:S13]  /*0590*/  ISETP.NE.AND P0, PT, R4, 0x50, PT ;  /* 0x000000500400780c */ /* 0x000fda0003f05270 */
[----:B------:R-:W-:Y:S05]  /*05a0*/  @!P0 BRA `(.L_x_6) ;  /* 0x0000000000108947 */ /* 0x000fea0003800000 */
.L_x_5:
[----:B0-2---:R-:W-:-:S06]  /*05b0*/  IMAD.WIDE R4, R11, 0x4, R8 ;  /* 0x000000040b047825 */ /* 0x005fcc00078e0208 */
[----:B------:R1:W2:Y:S04]  /*05c0*/  LD.E.STRONG.SYS R4, desc[UR6][R4.64] ;  /* 0x0000000604047980 */ /* 0x0002a8000c115900 */
[----:B--2---:R-:W-:Y:S01]  /*05d0*/  CCTL.IVALL ;  /* 0x00000000ff00798f */ /* 0x004fe20002000000 */
[----:B------:R-:W-:Y:S05]  /*05e0*/  BRA `(.L_x_7) ;  /* 0xfffffffc00c87947 */ /* 0x000fea000383ffff */
.L_x_6:
[----:B0-----:R-:W0:Y:S02]  /*05f0*/  LDC.64 R4, c[0x0][0x398] ;  /* 0x0000e600ff047b82 */ /* 0x001e240000000a00 */
[----:B0-----:R-:W-:-:S06]  /*0600*/  IMAD.WIDE R6, R11, 0x4, R4 ;  /* 0x000000040b067825 */ /* 0x001fcc00078e0204 */
[----:B------:R-:W0:Y:S01]  /*0610*/  S2UR UR5, SR_CgaCtaId ;  /* 0x00000000000579c3 */ /* 0x000e220000008800 */
[----:B------:R-:W3:Y:S01]  /*0620*/  LDG.E R7, desc[UR6][R6.64] ;  /* 0x0000000606077981 */ /* 0x000ee2000c1e1900 */
[----:B------:R-:W-:-:S06]  /*0630*/  UMOV UR4, 0x400 ;  /* 0x0000040000047882 */ /* 0x000fcc0000000000 */
[----:B------:R-:W1:Y:S01]  /*0640*/  LDC.64 R4, c[0x0][0x390] ;  /* 0x0000e400ff047b82 */ /* 0x000e620000000a00 */
[----:B0-----:R-:W-:Y:S01]  /*0650*/  ULEA UR4, UR5, UR4, 0x18 ;  /* 0x0000000405047291 */ /* 0x001fe2000f8ec0ff */
[----:B------:R-:W-:Y:S02]  /*0660*/  HFMA2 R13, -RZ, RZ, 0, 4.76837158203125e-06 ;  /* 0x00000050ff0d7431 */ /* 0x000fe400000001ff */
[----:B---3--:R-:W-:-:S05]  /*0670*/  FADD R11, R0, R7 ;  /* 0x00000007000b7221 */ /* 0x008fca0000000000 */
[----:B------:R-:W-:Y:S01]  /*0680*/  REDG.E.ADD.F32.FTZ.RN.STRONG.GPU desc[UR6][R2.64], R11 ;  /* 0x0000000b020079a6 */ /* 0x000fe2000c12f306 */
[----:B------:R-:W-:Y:S06]  /*0690*/  BAR.SYNC.DEFER_BLOCKING 0x0 ;  /* 0x0000000000007b1d */ /* 0x000fec0000010000 */
[----:B--2---:R-:W1:Y:S02]  /*06a0*/  LDS R9, [UR4] ;  /* 0x00000004ff097984 */ /* 0x004e640008000800 */
[----:B-1----:R-:W-:Y:S01]  /*06b0*/  IMAD.WIDE R4, R9, 0x4, R4 ;  /* 0x0000000409047825 */ /* 0x002fe200078e0204 */
[----:B------:R-:W-:Y:S06]  /*06c0*/  MEMBAR.ALL.SYS ;  /* 0x0000000000007992 */ /* 0x000fec000000b000 */
[----:B------:R-:W-:-:S00]  /*06d0*/  ERRBAR ;  /* 0x00000000000079ab */ /* 0x000fc00000000000 */
[----:B------:R-:W-:Y:S06]  /*06e0*/  CGAERRBAR ;  /* 0x00000000000075ab */ /* 0x000fec0000000000 */
[----:B------:R-:W-:Y:S01]  /*06f0*/  ST.E.STRONG.SYS desc[UR6][R4.64], R13 ;  /* 0x0000000d04007985 */ /* 0x000fe2000c115906 */
[----:B------:R-:W-:Y:S05]  /*0700*/  EXIT ;  /* 0x000000000000794d */ /* 0x000fea0003800000 */
.L_x_8:
[----:B------:R-:W-:-:S00]  /*0710*/  BRA `(.L_x_8) ;  /* 0xfffffffc00fc7947 */ /* 0x000fc0000383ffff */
[----:B------:R-:W-:-:S00]  /*0720*/  NOP ;  /* 0x0000000000007918 */ /* 0x000fc00000000000 */
        /* <DEDUP_REMOVED lines=13> */
.L_x_9:


//--------------------- .nv.shared._Z22decoupledLookBack_scanPfPiPN4cuda3std3__46atomicIcEES_i --------------------------
	.section	.nv.shared._Z22decoupledLookBack_scanPfPiPN4cuda3std3__46atomicIcEES_i,"aw",@nobits
	.sectionflags	@""
	.align	4
.nv.shared._Z22decoupledLookBack_scanPfPiPN4cuda3std3__46atomicIcEES_i:
	.zero		1028


//--------------------- .nv.shared.reserved.0     --------------------------
	.section	.nv.shared.reserved.0,"aw",@nobits
	.weak		__nv_reservedSMEM_offset_0_alias
	.size		__nv_reservedSMEM_offset_0_alias, 0, 64
	.other		__nv_reservedSMEM_offset_0_alias,@"STO_CUDA_RESERVED_SHARED STV_DEFAULT"
__nv_reservedSMEM_offset_0_alias:
	.zero		0
	.zero		64


//--------------------- .nv.constant0._Z22decoupledLookBack_scanPfPiPN4cuda3std3__46atomicIcEES_i --------------------------
	.section	.nv.constant0._Z22decoupledLookBack_scanPfPiPN4cuda3std3__46atomicIcEES_i,"a",@progbits
	.sectionflags	@""
	.align	4
.nv.constant0._Z22decoupledLookBack_scanPfPiPN4cuda3std3__46atomicIcEES_i:
	.zero		932


//--------------------- SYMBOLS --------------------------

	.type		.nv.reservedSmem.offset0,@object
	.size		.nv.reservedSmem.offset0,0x4
	.type		.nv.reservedSmem.cap,@object
	.size		.nv.reservedSmem.cap,0x4
